	.headerflags	@"EF_CUDA_TEXMODE_UNIFIED EF_CUDA_64BIT_ADDRESS EF_CUDA_SM89 EF_CUDA_VIRTUAL_SM(EF_CUDA_SM89)"
	.elftype	@"ET_EXEC"


//--------------------- .nv.info                  --------------------------
	.section	.nv.info,"",@"SHT_CUDA_INFO"
	.align	4


	//----- nvinfo : EIATTR_REGCOUNT
	.align		4
        /*0000*/ 	.byte	0x04, 0x2f
        /*0002*/ 	.short	(.L_1 - .L_0)
	.align		4
.L_0:
        /*0004*/ 	.word	index@(triton_poi_fused__unsafe_view_add_cat_fill_mul_silu_split_sub_view_6)
        /*0008*/ 	.word	0x00000028


	//----- nvinfo : EIATTR_FRAME_SIZE
	.align		4
.L_1:
        /*000c*/ 	.byte	0x04, 0x11
        /*000e*/ 	.short	(.L_3 - .L_2)
	.align		4
.L_2:
        /*0010*/ 	.word	index@(triton_poi_fused__unsafe_view_add_cat_fill_mul_silu_split_sub_view_6)
        /*0014*/ 	.word	0x00000000


	//----- nvinfo : EIATTR_MIN_STACK_SIZE
	.align		4
.L_3:
        /*0018*/ 	.byte	0x04, 0x12
        /*001a*/ 	.short	(.L_5 - .L_4)
	.align		4
.L_4:
        /*001c*/ 	.word	index@(triton_poi_fused__unsafe_view_add_cat_fill_mul_silu_split_sub_view_6)
        /*0020*/ 	.word	0x00000000
.L_5:


//--------------------- .nv.info.triton_poi_fused__unsafe_view_add_cat_fill_mul_silu_split_sub_view_6 --------------------------
	.section	.nv.info.triton_poi_fused__unsafe_view_add_cat_fill_mul_silu_split_sub_view_6,"",@"SHT_CUDA_INFO"
	.sectionflags	@""
	.align	4


	//----- nvinfo : EIATTR_CUDA_API_VERSION
	.align		4
        /*0000*/ 	.byte	0x04, 0x37
        /*0002*/ 	.short	(.L_7 - .L_6)
.L_6:
        /*0004*/ 	.word	0x00000080


	//----- nvinfo : EIATTR_PARAM_CBANK
	.align		4
.L_7:
        /*0008*/ 	.byte	0x04, 0x0a
        /*000a*/ 	.short	(.L_9 - .L_8)
	.align		4
.L_8:
        /*000c*/ 	.word	index@(.nv.constant0.triton_poi_fused__unsafe_view_add_cat_fill_mul_silu_split_sub_view_6)
        /*0010*/ 	.short	0x0160
        /*0012*/ 	.short	0x0028


	//----- nvinfo : EIATTR_CBANK_PARAM_SIZE
	.align		4
.L_9:
        /*0014*/ 	.byte	0x03, 0x19
        /*0016*/ 	.short	0x0028


	//----- nvinfo : EIATTR_KPARAM_INFO
	.align		4
        /*0018*/ 	.byte	0x04, 0x17
        /*001a*/ 	.short	(.L_11 - .L_10)
.L_10:
        /*001c*/ 	.word	0x00000000
        /*0020*/ 	.short	0x0004
        /*0022*/ 	.short	0x0020
        /*0024*/ 	.byte	0x00, 0xf4, 0x21, 0x00


	//----- nvinfo : EIATTR_KPARAM_INFO
	.align		4
.L_11:
        /*0028*/ 	.byte	0x04, 0x17
        /*002a*/ 	.short	(.L_13 - .L_12)
.L_12:
        /*002c*/ 	.word	0x00000000
        /*0030*/ 	.short	0x0003
        /*0032*/ 	.short	0x0018
        /*0034*/ 	.byte	0x00, 0xf0, 0x11, 0x00


	//----- nvinfo : EIATTR_KPARAM_INFO
	.align		4
.L_13:
        /*0038*/ 	.byte	0x04, 0x17
        /*003a*/ 	.short	(.L_15 - .L_14)
.L_14:
        /*003c*/ 	.word	0x00000000
        /*0040*/ 	.short	0x0002
        /*0042*/ 	.short	0x0010
        /*0044*/ 	.byte	0x00, 0xf4, 0x21, 0x00


	//----- nvinfo : EIATTR_KPARAM_INFO
	.align		4
.L_15:
        /*0048*/ 	.byte	0x04, 0x17
        /*004a*/ 	.short	(.L_17 - .L_16)
.L_16:
        /*004c*/ 	.word	0x00000000
        /*0050*/ 	.short	0x0001
        /*0052*/ 	.short	0x0008
        /*0054*/ 	.byte	0x00, 0xf4, 0x21, 0x00


	//----- nvinfo : EIATTR_KPARAM_INFO
	.align		4
.L_17:
        /*0058*/ 	.byte	0x04, 0x17
        /*005a*/ 	.short	(.L_19 - .L_18)
.L_18:
        /*005c*/ 	.word	0x00000000
        /*0060*/ 	.short	0x0000
        /*0062*/ 	.short	0x0000
        /*0064*/ 	.byte	0x00, 0xf4, 0x21, 0x00


	//----- nvinfo : EIATTR_MAXREG_COUNT
	.align		4
.L_19:
        /*0068*/ 	.byte	0x03, 0x1b
        /*006a*/ 	.short	0x00ff


	//----- nvinfo : EIATTR_EXIT_INSTR_OFFSETS
	.align		4
        /*006c*/ 	.byte	0x04, 0x1c
        /*006e*/ 	.short	(.L_21 - .L_20)


	//   ....[0]....
.L_20:
        /*0070*/ 	.word	0x00001500


	//----- nvinfo : EIATTR_REQNTID
	.align		4
.L_21:
        /*0074*/ 	.byte	0x04, 0x10
        /*0076*/ 	.short	(.L_23 - .L_22)
.L_22:
        /*0078*/ 	.word	0x00000080
        /*007c*/ 	.word	0x00000001
        /*0080*/ 	.word	0x00000001
.L_23:


//--------------------- .nv.callgraph             --------------------------
	.section	.nv.callgraph,"",@"SHT_CUDA_CALLGRAPH"
	.align	4
	.sectionentsize	8
	.align		4
        /*0000*/ 	.word	0x00000000
	.align		4
        /*0004*/ 	.word	0xffffffff
	.align		4
        /*0008*/ 	.word	0x00000000
	.align		4
        /*000c*/ 	.word	0xfffffffe
	.align		4
        /*0010*/ 	.word	0x00000000
	.align		4
        /*0014*/ 	.word	0xfffffffd
	.align		4
        /*0018*/ 	.word	0x00000000
	.align		4
        /*001c*/ 	.word	0xfffffffc


//--------------------- .nv.rel.action            --------------------------
	.section	.nv.rel.action,"",@"SHT_CUDA_RELOCINFO"
	.align	8
	.sectionentsize	8
        /*0000*/ 	.byte	0x73, 0x00, 0x00, 0x00, 0x00, 0x00, 0x00, 0x00, 0x00, 0x00, 0x00, 0x11, 0x25, 0x00, 0x05, 0x36


//--------------------- .nv.constant0.triton_poi_fused__unsafe_view_add_cat_fill_mul_silu_split_sub_view_6 --------------------------
	.section	.nv.constant0.triton_poi_fused__unsafe_view_add_cat_fill_mul_silu_split_sub_view_6,"a",@progbits
	.sectionflags	@""
	.align	4
.nv.constant0.triton_poi_fused__unsafe_view_add_cat_fill_mul_silu_split_sub_view_6:
	.zero		392


//--------------------- .text.triton_poi_fused__unsafe_view_add_cat_fill_mul_silu_split_sub_view_6 --------------------------
	.section	.text.triton_poi_fused__unsafe_view_add_cat_fill_mul_silu_split_sub_view_6,"ax",@progbits
	.sectioninfo	@"SHI_REGISTERS=40"
	.align	128
        .global         triton_poi_fused__unsafe_view_add_cat_fill_mul_silu_split_sub_view_6
        .type           triton_poi_fused__unsafe_view_add_cat_fill_mul_silu_split_sub_view_6,@function
        .size           triton_poi_fused__unsafe_view_add_cat_fill_mul_silu_split_sub_view_6,(.L_x_1 - triton_poi_fused__unsafe_view_add_cat_fill_mul_silu_split_sub_view_6)
        .other          triton_poi_fused__unsafe_view_add_cat_fill_mul_silu_split_sub_view_6,@"STO_CUDA_ENTRY STV_DEFAULT"
triton_poi_fused__unsafe_view_add_cat_fill_mul_silu_split_sub_view_6:
.text.triton_poi_fused__unsafe_view_add_cat_fill_mul_silu_split_sub_view_6:
[----:B------:R-:W-:Y:S02]  /*0000*/  MOV R1, c[0x0][0x28] ;  /* 0x00000a0000017a02 */ /* 0x000fe40000000f00 */
[----:B------:R-:W0:Y:S01]  /*0010*/  S2R R0, SR_TID.X ;  /* 0x0000000000007919 */ /* 0x000e220000002100 */
[----:B------:R-:W-:Y:S01]  /*0020*/  MOV R28, 0x4 ;  /* 0x00000004001c7802 */ /* 0x000fe20000000f00 */
[----:B------:R-:W-:Y:S01]  /*0030*/  CS2R R12, SRZ ;  /* 0x00000000000c7805 */ /* 0x000fe2000001ff00 */
[----:B------:R-:W-:Y:S01]  /*0040*/  CS2R R14, SRZ ;  /* 0x00000000000e7805 */ /* 0x000fe2000001ff00 */
[----:B------:R-:W1:Y:S01]  /*0050*/  S2R R5, SR_CTAID.X ;  /* 0x0000000000057919 */ /* 0x000e620000002500 */
[----:B------:R-:W-:Y:S01]  /*0060*/  ULDC.64 UR4, c[0x0][0x118] ;  /* 0x0000460000047ab9 */ /* 0x000fe20000000a00 */
[----:B0-----:R-:W-:Y:S02]  /*0070*/  SHF.L.U32 R0, R0, 0x2, RZ ;  /* 0x0000000200007819 */ /* 0x001fe400000006ff */
[----:B-1----:R-:W-:Y:S02]  /*0080*/  SHF.R.S32.HI R3, RZ, 0x15, R5 ;  /* 0x00000015ff037819 */ /* 0x002fe40000011405 */
[----:B------:R-:W-:-:S02]  /*0090*/  LOP3.LUT R0, R0, 0x1fc, RZ, 0xc0, !PT ;  /* 0x000001fc00007812 */ /* 0x000fc400078ec0ff */
[----:B------:R-:W-:Y:S02]  /*00a0*/  SGXT R3, R3, 0x1 ;  /* 0x000000010303781a */ /* 0x000fe40000000200 */
[----:B------:R-:W-:-:S04]  /*00b0*/  LEA R2, R5, R0, 0xa ;  /* 0x0000000005027211 */ /* 0x000fc800078e50ff */
[----:B------:R-:W-:-:S04]  /*00c0*/  LEA.HI R0, R3, R2, RZ, 0xb ;  /* 0x0000000203007211 */ /* 0x000fc800078f58ff */
[----:B------:R-:W-:Y:S02]  /*00d0*/  LOP3.LUT R31, R0, 0xfffff800, RZ, 0xc0, !PT ;  /* 0xfffff800001f7812 */ /* 0x000fe400078ec0ff */
[----:B------:R-:W-:Y:S02]  /*00e0*/  SHF.R.S32.HI R30, RZ, 0xb, R0 ;  /* 0x0000000bff1e7819 */ /* 0x000fe40000011400 */
[----:B------:R-:W-:Y:S02]  /*00f0*/  IADD3 R31, R2, -R31, RZ ;  /* 0x8000001f021f7210 */ /* 0x000fe40007ffe0ff */
[----:B------:R-:W-:Y:S02]  /*0100*/  SHF.L.U32 R30, R30, 0xa, RZ ;  /* 0x0000000a1e1e7819 */ /* 0x000fe400000006ff */
[C---:B------:R-:W-:Y:S02]  /*0110*/  ISETP.GE.AND P1, PT, R31.reuse, 0x400, PT ;  /* 0x000004001f00780c */ /* 0x040fe40003f26270 */
[----:B------:R-:W-:-:S04]  /*0120*/  IADD3 R21, R31, R30, RZ ;  /* 0x0000001e1f157210 */ /* 0x000fc80007ffe0ff */
[----:B------:R-:W-:-:S05]  /*0130*/  IADD3 R17, R30, R21, RZ ;  /* 0x000000151e117210 */ /* 0x000fca0007ffe0ff */
[----:B------:R-:W-:-:S05]  /*0140*/  IMAD.WIDE R16, R17, R28, c[0x0][0x168] ;  /* 0x00005a0011107625 */ /* 0x000fca00078e021c */
[----:B------:R0:W2:Y:S01]  /*0150*/  @!P1 LDG.E.EL.128 R12, [R16.64] ;  /* 0x00000004100c9981 */ /* 0x0000a2000c2e1d00 */
[C---:B------:R-:W-:Y:S01]  /*0160*/  IADD3 R0, R2.reuse, 0x200, RZ ;  /* 0x0000020002007810 */ /* 0x040fe20007ffe0ff */
[----:B------:R-:W-:Y:S01]  /*0170*/  CS2R R4, SRZ ;  /* 0x0000000000047805 */ /* 0x000fe2000001ff00 */
[----:B------:R-:W-:Y:S01]  /*0180*/  IADD3 R23, R2, 0x400, RZ ;  /* 0x0000040002177810 */ /* 0x000fe20007ffe0ff */
[----:B------:R-:W-:Y:S01]  /*0190*/  CS2R R6, SRZ ;  /* 0x0000000000067805 */ /* 0x000fe2000001ff00 */
[----:B------:R-:W-:Y:S01]  /*01a0*/  LEA.HI R3, R3, R0, RZ, 0xb ;  /* 0x0000000003037211 */ /* 0x000fe200078f58ff */
[----:B------:R-:W-:Y:S01]  /*01b0*/  CS2R R8, SRZ ;  /* 0x0000000000087805 */ /* 0x000fe2000001ff00 */
[----:B------:R-:W-:Y:S01]  /*01c0*/  CS2R R10, SRZ ;  /* 0x00000000000a7805 */ /* 0x000fe2000001ff00 */
[-C--:B------:R-:W-:Y:S01]  /*01d0*/  IMAD.WIDE R22, R23, R28.reuse, c[0x0][0x168] ;  /* 0x00005a0017167625 */ /* 0x080fe200078e021c */
[----:B0-----:R-:W-:Y:S02]  /*01e0*/  LOP3.LUT R17, R3, 0xfffff800, RZ, 0xc0, !PT ;  /* 0xfffff80003117812 */ /* 0x001fe400078ec0ff */
[----:B------:R-:W-:Y:S01]  /*01f0*/  SHF.R.S32.HI R3, RZ, 0xb, R3 ;  /* 0x0000000bff037819 */ /* 0x000fe20000011403 */
[----:B------:R-:W-:Y:S01]  /*0200*/  IMAD.WIDE R20, R21, R28, c[0x0][0x160] ;  /* 0x0000580015147625 */ /* 0x000fe200078e021c */
[----:B------:R-:W-:Y:S01]  /*0210*/  IADD3 R0, R0, -R17, RZ ;  /* 0x8000001100007210 */ /* 0x000fe20007ffe0ff */
[----:B------:R0:W3:Y:S01]  /*0220*/  @!P1 LDG.E.EL.128 R8, [R22.64] ;  /* 0x0000000416089981 */ /* 0x0000e2000c2e1d00 */
[----:B------:R-:W-:-:S03]  /*0230*/  SHF.L.U32 R3, R3, 0xa, RZ ;  /* 0x0000000a03037819 */ /* 0x000fc600000006ff */
[----:B------:R1:W3:Y:S01]  /*0240*/  @!P1 LDG.E.EL.128 R4, [R20.64] ;  /* 0x0000000414049981 */ /* 0x0002e2000c2e1d00 */
[C---:B------:R-:W-:Y:S02]  /*0250*/  IADD3 R29, R0.reuse, R3, RZ ;  /* 0x00000003001d7210 */ /* 0x040fe40007ffe0ff */
[----:B------:R-:W-:Y:S02]  /*0260*/  ISETP.GE.AND P0, PT, R0, 0x400, PT ;  /* 0x000004000000780c */ /* 0x000fe40003f06270 */
[----:B------:R-:W-:Y:S01]  /*0270*/  IADD3 R35, R3, R29, RZ ;  /* 0x0000001d03237210 */ /* 0x000fe20007ffe0ff */
[----:B------:R-:W-:Y:S01]  /*0280*/  CS2R R16, SRZ ;  /* 0x0000000000107805 */ /* 0x000fe2000001ff00 */
[----:B------:R-:W-:-:S03]  /*0290*/  CS2R R18, SRZ ;  /* 0x0000000000127805 */ /* 0x000fc6000001ff00 */
[----:B------:R-:W-:-:S06]  /*02a0*/  IMAD.WIDE R34, R35, R28, c[0x0][0x168] ;  /* 0x00005a0023227625 */ /* 0x000fcc00078e021c */
[----:B------:R2:W4:Y:S01]  /*02b0*/  @!P0 LDG.E.EL.128 R16, [R34.64] ;  /* 0x0000000422108981 */ /* 0x000522000c2e1d00 */
[----:B------:R-:W-:Y:S01]  /*02c0*/  IADD3 R33, R2, 0x600, RZ ;  /* 0x0000060002217810 */ /* 0x000fe20007ffe0ff */
[----:B-1----:R-:W-:Y:S01]  /*02d0*/  CS2R R20, SRZ ;  /* 0x0000000000147805 */ /* 0x002fe2000001ff00 */
[----:B0-----:R-:W-:Y:S01]  /*02e0*/  CS2R R22, SRZ ;  /* 0x0000000000167805 */ /* 0x001fe2000001ff00 */
[----:B------:R-:W-:Y:S01]  /*02f0*/  CS2R R24, SRZ ;  /* 0x0000000000187805 */ /* 0x000fe2000001ff00 */
[----:B------:R-:W-:Y:S01]  /*0300*/  CS2R R26, SRZ ;  /* 0x00000000001a7805 */ /* 0x000fe2000001ff00 */
[----:B------:R-:W-:-:S04]  /*0310*/  IMAD.WIDE R32, R33, R28, c[0x0][0x168] ;  /* 0x00005a0021207625 */ /* 0x000fc800078e021c */
[----:B------:R-:W-:Y:S01]  /*0320*/  IMAD.WIDE R28, R29, R28, c[0x0][0x160] ;  /* 0x000058001d1c7625 */ /* 0x000fe200078e021c */
[----:B------:R0:W5:Y:S04]  /*0330*/  @!P0 LDG.E.EL.128 R20, [R32.64] ;  /* 0x0000000420148981 */ /* 0x000168000c2e1d00 */
[----:B------:R1:W5:Y:S02]  /*0340*/  @!P0 LDG.E.EL.128 R24, [R28.64] ;  /* 0x000000041c188981 */ /* 0x000364000c2e1d00 */
[----:B-1----:R-:W-:Y:S01]  /*0350*/  MOV R28, 0x3e800000 ;  /* 0x3e800000001c7802 */ /* 0x002fe20000000f00 */
[----:B--2---:R-:W-:-:S04]  /*0360*/  FADD R34, RZ, -R12 ;  /* 0x8000000cff227221 */ /* 0x004fc80000000000 */
[----:B------:R-:W-:-:S05]  /*0370*/  FMUL R34, R34, 1.4426950216293334961 ;  /* 0x3fb8aa3b22227820 */ /* 0x000fca0000400000 */
[----:B------:R-:W-:-:S13]  /*0380*/  FSETP.GEU.AND P2, PT, R34, -126, PT ;  /* 0xc2fc00002200780b */ /* 0x000fda0003f4e000 */
[----:B------:R-:W-:-:S04]  /*0390*/  @!P2 FMUL R34, R34, 0.5 ;  /* 0x3f0000002222a820 */ /* 0x000fc80000400000 */
[----:B0-----:R-:W0:Y:S02]  /*03a0*/  MUFU.EX2 R32, R34 ;  /* 0x0000002200207308 */ /* 0x001e240000000800 */
[----:B0-----:R-:W-:-:S04]  /*03b0*/  @!P2 FMUL R32, R32, R32 ;  /* 0x000000202020a220 */ /* 0x001fc80000400000 */
[----:B------:R-:W-:Y:S01]  /*03c0*/  FADD R36, R32, 1 ;  /* 0x3f80000020247421 */ /* 0x000fe20000000000 */
[----:B------:R-:W-:-:S04]  /*03d0*/  FADD R32, RZ, -R13 ;  /* 0x8000000dff207221 */ /* 0x000fc80000000000 */
[----:B------:R-:W-:Y:S01]  /*03e0*/  FSETP.GT.AND P2, PT, R36, 8.50705917302346158658e+37, PT ;  /* 0x7e8000002400780b */ /* 0x000fe20003f44000 */
[----:B------:R-:W-:-:S05]  /*03f0*/  FMUL R32, R32, 1.4426950216293334961 ;  /* 0x3fb8aa3b20207820 */ /* 0x000fca0000400000 */
[----:B------:R-:W-:Y:S01]  /*0400*/  FSETP.GEU.AND P4, PT, R32, -126, PT ;  /* 0xc2fc00002000780b */ /* 0x000fe20003f8e000 */
[----:B------:R-:W-:-:S06]  /*0410*/  FADD R33, RZ, -R14 ;  /* 0x8000000eff217221 */ /* 0x000fcc0000000000 */
[----:B------:R-:W-:Y:S01]  /*0420*/  @P2 FMUL R36, R36, 0.25 ;  /* 0x3e80000024242820 */ /* 0x000fe20000400000 */
[----:B------:R-:W-:-:S03]  /*0430*/  FMUL R33, R33, 1.4426950216293334961 ;  /* 0x3fb8aa3b21217820 */ /* 0x000fc60000400000 */
[----:B------:R-:W0:Y:S02]  /*0440*/  MUFU.RCP R29, R36 ;  /* 0x00000024001d7308 */ /* 0x000e240000001000 */
[----:B------:R-:W-:Y:S01]  /*0450*/  @!P4 FMUL R32, R32, 0.5 ;  /* 0x3f0000002020c820 */ /* 0x000fe20000400000 */
[----:B---3--:R-:W-:Y:S01]  /*0460*/  FMUL R6, R10, R6 ;  /* 0x000000060a067220 */ /* 0x008fe20000400000 */
[----:B------:R-:W-:Y:S01]  /*0470*/  FSETP.GEU.AND P3, PT, R33, -126, PT ;  /* 0xc2fc00002100780b */ /* 0x000fe20003f6e000 */
[----:B------:R-:W-:Y:S01]  /*0480*/  FADD R35, RZ, -R15 ;  /* 0x8000000fff237221 */ /* 0x000fe20000000000 */
[----:B------:R-:W-:Y:S02]  /*0490*/  FMUL R4, R8, R4 ;  /* 0x0000000408047220 */ /* 0x000fe40000400000 */
[----:B------:R-:W1:Y:S01]  /*04a0*/  MUFU.EX2 R10, R32 ;  /* 0x00000020000a7308 */ /* 0x000e620000000800 */
[----:B------:R-:W-:Y:S01]  /*04b0*/  FSEL R8, R28, 1, P2 ;  /* 0x3f8000001c087808 */ /* 0x000fe20001000000 */
[----:B------:R-:W-:Y:S01]  /*04c0*/  FMUL R35, R35, 1.4426950216293334961 ;  /* 0x3fb8aa3b23237820 */ /* 0x000fe20000400000 */
[----:B------:R-:W-:-:S03]  /*04d0*/  FMUL R5, R9, R5 ;  /* 0x0000000509057220 */ /* 0x000fc60000400000 */
[----:B0-----:R-:W-:Y:S01]  /*04e0*/  FMUL R29, R29, R8 ;  /* 0x000000081d1d7220 */ /* 0x001fe20000400000 */
[----:B------:R-:W-:Y:S02]  /*04f0*/  FSETP.GEU.AND P2, PT, R35, -126, PT ;  /* 0xc2fc00002300780b */ /* 0x000fe40003f4e000 */
[----:B------:R-:W-:Y:S01]  /*0500*/  @!P3 FMUL R33, R33, 0.5 ;  /* 0x3f0000002121b820 */ /* 0x000fe20000400000 */
[----:B------:R-:W-:Y:S01]  /*0510*/  FADD R9, -R29, 1 ;  /* 0x3f8000001d097421 */ /* 0x000fe20000000100 */
[----:B----4-:R-:W-:-:S03]  /*0520*/  FADD R8, RZ, -R16 ;  /* 0x80000010ff087221 */ /* 0x010fc60000000000 */
[----:B------:R-:W-:Y:S01]  /*0530*/  FFMA R34, R9, R12, 1 ;  /* 0x3f80000009227423 */ /* 0x000fe2000000000c */
[----:B-1----:R-:W-:Y:S01]  /*0540*/  @!P4 FMUL R10, R10, R10 ;  /* 0x0000000a0a0ac220 */ /* 0x002fe20000400000 */
[----:B------:R-:W-:Y:S01]  /*0550*/  FADD R9, RZ, -R17 ;  /* 0x80000011ff097221 */ /* 0x000fe20000000000 */
[----:B------:R-:W0:Y:S01]  /*0560*/  MUFU.EX2 R33, R33 ;  /* 0x0000002100217308 */ /* 0x000e220000000800 */
[----:B------:R-:W-:Y:S01]  /*0570*/  FMUL R8, R8, 1.4426950216293334961 ;  /* 0x3fb8aa3b08087820 */ /* 0x000fe20000400000 */
[----:B------:R-:W-:Y:S01]  /*0580*/  FADD R32, R10, 1 ;  /* 0x3f8000000a207421 */ /* 0x000fe20000000000 */
[----:B------:R-:W-:Y:S01]  /*0590*/  FMUL R9, R9, 1.4426950216293334961 ;  /* 0x3fb8aa3b09097820 */ /* 0x000fe20000400000 */
[----:B------:R-:W-:Y:S02]  /*05a0*/  @!P2 FMUL R35, R35, 0.5 ;  /* 0x3f0000002323a820 */ /* 0x000fe40000400000 */
[----:B------:R-:W-:Y:S02]  /*05b0*/  FSETP.GEU.AND P6, PT, R8, -126, PT ;  /* 0xc2fc00000800780b */ /* 0x000fe40003fce000 */
[----:B------:R-:W-:Y:S01]  /*05c0*/  FSETP.GT.AND P4, PT, R32, 8.50705917302346158658e+37, PT ;  /* 0x7e8000002000780b */ /* 0x000fe20003f84000 */
[----:B------:R-:W1:Y:S01]  /*05d0*/  MUFU.EX2 R12, R35 ;  /* 0x00000023000c7308 */ /* 0x000e620000000800 */
[----:B------:R-:W-:Y:S01]  /*05e0*/  FSETP.GEU.AND P5, PT, R9, -126, PT ;  /* 0xc2fc00000900780b */ /* 0x000fe20003fae000 */
[----:B------:R-:W-:-:S04]  /*05f0*/  FADD R10, RZ, -R18 ;  /* 0x80000012ff0a7221 */ /* 0x000fc80000000000 */
[----:B------:R-:W-:Y:S01]  /*0600*/  FMUL R10, R10, 1.4426950216293334961 ;  /* 0x3fb8aa3b0a0a7820 */ /* 0x000fe20000400000 */
[----:B0-----:R-:W-:-:S04]  /*0610*/  @!P3 FMUL R33, R33, R33 ;  /* 0x000000212121b220 */ /* 0x001fc80000400000 */
[----:B------:R-:W-:Y:S01]  /*0620*/  FSETP.GEU.AND P3, PT, R10, -126, PT ;  /* 0xc2fc00000a00780b */ /* 0x000fe20003f6e000 */
[----:B------:R-:W-:Y:S01]  /*0630*/  @!P6 FMUL R8, R8, 0.5 ;  /* 0x3f0000000808e820 */ /* 0x000fe20000400000 */
[----:B------:R-:W-:Y:S01]  /*0640*/  @P4 FMUL R32, R32, 0.25 ;  /* 0x3e80000020204820 */ /* 0x000fe20000400000 */
[----:B------:R-:W-:Y:S01]  /*0650*/  @!P5 FMUL R9, R9, 0.5 ;  /* 0x3f0000000909d820 */ /* 0x000fe20000400000 */
[----:B-1----:R-:W-:-:S03]  /*0660*/  @!P2 FMUL R12, R12, R12 ;  /* 0x0000000c0c0ca220 */ /* 0x002fc60000400000 */
[----:B------:R-:W0:Y:S01]  /*0670*/  MUFU.EX2 R8, R8 ;  /* 0x0000000800087308 */ /* 0x000e220000000800 */
[----:B------:R-:W-:-:S07]  /*0680*/  FADD R12, R12, 1 ;  /* 0x3f8000000c0c7421 */ /* 0x000fce0000000000 */
[----:B------:R-:W1:Y:S01]  /*0690*/  MUFU.RCP R32, R32 ;  /* 0x0000002000207308 */ /* 0x000e620000001000 */
[----:B------:R-:W-:Y:S01]  /*06a0*/  @!P3 FMUL R10, R10, 0.5 ;  /* 0x3f0000000a0ab820 */ /* 0x000fe20000400000 */
[----:B------:R-:W-:-:S06]  /*06b0*/  FMUL R7, R11, R7 ;  /* 0x000000070b077220 */ /* 0x000fcc0000400000 */
[----:B------:R-:W2:Y:S01]  /*06c0*/  MUFU.EX2 R9, R9 ;  /* 0x0000000900097308 */ /* 0x000ea20000000800 */
[----:B------:R-:W-:Y:S01]  /*06d0*/  FADD R33, R33, 1 ;  /* 0x3f80000021217421 */ /* 0x000fe20000000000 */
[----:B------:R-:W-:Y:S02]  /*06e0*/  FSEL R11, R28, 1, P4 ;  /* 0x3f8000001c0b7808 */ /* 0x000fe40002000000 */
[----:B------:R-:W-:Y:S02]  /*06f0*/  FSETP.GT.AND P4, PT, R12, 8.50705917302346158658e+37, PT ;  /* 0x7e8000000c00780b */ /* 0x000fe40003f84000 */
[----:B------:R-:W-:Y:S02]  /*0700*/  FSETP.GT.AND P2, PT, R33, 8.50705917302346158658e+37, PT ;  /* 0x7e8000002100780b */ /* 0x000fe40003f44000 */
[----:B------:R-:W3:Y:S01]  /*0710*/  MUFU.EX2 R10, R10 ;  /* 0x0000000a000a7308 */ /* 0x000ee20000000800 */
[----:B0-----:R-:W-:Y:S01]  /*0720*/  @!P6 FMUL R8, R8, R8 ;  /* 0x000000080808e220 */ /* 0x001fe20000400000 */
[----:B-1----:R-:W-:Y:S01]  /*0730*/  FMUL R32, R32, R11 ;  /* 0x0000000b20207220 */ /* 0x002fe20000400000 */
[----:B------:R-:W-:-:S02]  /*0740*/  FMUL R29, R29, R34 ;  /* 0x000000221d1d7220 */ /* 0x000fc40000400000 */
[----:B------:R-:W-:Y:S01]  /*0750*/  FADD R36, R8, 1 ;  /* 0x3f80000008247421 */ /* 0x000fe20000000000 */
[----:B--2---:R-:W-:Y:S01]  /*0760*/  @!P5 FMUL R9, R9, R9 ;  /* 0x000000090909d220 */ /* 0x004fe20000400000 */
[----:B------:R-:W-:Y:S02]  /*0770*/  FADD R34, -R32, 1 ;  /* 0x3f80000020227421 */ /* 0x000fe40000000100 */
[----:B------:R-:W-:Y:S01]  /*0780*/  @P4 FMUL R12, R12, 0.25 ;  /* 0x3e8000000c0c4820 */ /* 0x000fe20000400000 */
[----:B------:R-:W-:Y:S01]  /*0790*/  FADD R8, R9, 1 ;  /* 0x3f80000009087421 */ /* 0x000fe20000000000 */
[----:B------:R-:W-:Y:S01]  /*07a0*/  FFMA R13, R34, R13, 1 ;  /* 0x3f800000220d7423 */ /* 0x000fe2000000000d */
[----:B------:R-:W-:Y:S01]  /*07b0*/  @P2 FMUL R33, R33, 0.25 ;  /* 0x3e80000021212820 */ /* 0x000fe20000400000 */
[----:B------:R-:W-:Y:S01]  /*07c0*/  FSEL R34, R28, 1, P2 ;  /* 0x3f8000001c227808 */ /* 0x000fe20001000000 */
[----:B---3--:R-:W-:Y:S01]  /*07d0*/  @!P3 FMUL R10, R10, R10 ;  /* 0x0000000a0a0ab220 */ /* 0x008fe20000400000 */
[----:B------:R-:W-:Y:S01]  /*07e0*/  FSETP.GT.AND P2, PT, R8, 8.50705917302346158658e+37, PT ;  /* 0x7e8000000800780b */ /* 0x000fe20003f44000 */
[----:B------:R-:W0:Y:S02]  /*07f0*/  MUFU.RCP R12, R12 ;  /* 0x0000000c000c7308 */ /* 0x000e240000001000 */
[----:B------:R-:W-:Y:S01]  /*0800*/  FADD R10, R10, 1 ;  /* 0x3f8000000a0a7421 */ /* 0x000fe20000000000 */
[----:B------:R-:W-:-:S05]  /*0810*/  FSEL R11, R28, 1, P4 ;  /* 0x3f8000001c0b7808 */ /* 0x000fca0002000000 */
[----:B------:R-:W1:Y:S01]  /*0820*/  MUFU.RCP R33, R33 ;  /* 0x0000002100217308 */ /* 0x000e620000001000 */
[----:B------:R-:W-:-:S03]  /*0830*/  FSETP.GT.AND P4, PT, R10, 8.50705917302346158658e+37, PT ;  /* 0x7e8000000a00780b */ /* 0x000fc60003f84000 */
[----:B------:R-:W-:Y:S01]  /*0840*/  @P2 FMUL R8, R8, 0.25 ;  /* 0x3e80000008082820 */ /* 0x000fe20000400000 */
[C---:B------:R-:W-:Y:S02]  /*0850*/  ISETP.GT.AND P6, PT, R31.reuse, 0x3ff, PT ;  /* 0x000003ff1f00780c */ /* 0x040fe40003fc4270 */
[----:B------:R-:W-:Y:S01]  /*0860*/  SHF.R.S32.HI R35, RZ, 0x1f, R31 ;  /* 0x0000001fff237819 */ /* 0x000fe2000001141f */
[----:B0-----:R-:W-:Y:S01]  /*0870*/  FMUL R11, R12, R11 ;  /* 0x0000000b0c0b7220 */ /* 0x001fe20000400000 */
[----:B------:R-:W-:Y:S01]  /*0880*/  IADD3 R31, P5, R31, R30, RZ ;  /* 0x0000001e1f1f7210 */ /* 0x000fe20007fbe0ff */
[----:B------:R-:W0:Y:S02]  /*0890*/  MUFU.RCP R8, R8 ;  /* 0x0000000800087308 */ /* 0x000e240000001000 */
[----:B------:R-:W-:Y:S01]  /*08a0*/  FADD R12, -R11, 1 ;  /* 0x3f8000000b0c7421 */ /* 0x000fe20000000100 */
[----:B------:R-:W-:Y:S01]  /*08b0*/  LEA.HI.X.SX32 R30, R30, R35, 0x1, P5 ;  /* 0x000000231e1e7211 */ /* 0x000fe200028f0eff */
[----:B------:R-:W-:Y:S01]  /*08c0*/  @P4 FMUL R10, R10, 0.25 ;  /* 0x3e8000000a0a4820 */ /* 0x000fe20000400000 */
[----:B-1----:R-:W-:Y:S01]  /*08d0*/  FMUL R9, R33, R34 ;  /* 0x0000002221097220 */ /* 0x002fe20000400000 */
[C---:B------:R-:W-:Y:S01]  /*08e0*/  LEA R34, P5, R31.reuse, c[0x0][0x160], 0x2 ;  /* 0x000058001f227a11 */ /* 0x040fe200078a10ff */
[----:B------:R-:W-:Y:S01]  /*08f0*/  FFMA R12, R12, R15, 1 ;  /* 0x3f8000000c0c7423 */ /* 0x000fe2000000000f */
[----:B------:R-:W1:Y:S01]  /*0900*/  MUFU.RCP R33, R10 ;  /* 0x0000000a00217308 */ /* 0x000e620000001000 */
[----:B------:R-:W-:Y:S01]  /*0910*/  FMUL R32, R32, R13 ;  /* 0x0000000d20207220 */ /* 0x000fe20000400000 */
[----:B------:R-:W-:Y:S01]  /*0920*/  LEA.HI.X R35, R31, c[0x0][0x164], R30, 0x2, P5 ;  /* 0x000059001f237a11 */ /* 0x000fe200028f141e */
[----:B------:R-:W-:Y:S01]  /*0930*/  FMUL R30, R11, R12 ;  /* 0x0000000c0b1e7220 */ /* 0x000fe20000400000 */
[----:B------:R-:W-:Y:S01]  /*0940*/  FADD R13, -R9, 1 ;  /* 0x3f800000090d7421 */ /* 0x000fe20000000100 */
[----:B------:R-:W-:Y:S01]  /*0950*/  FSEL R11, R28, 1, P2 ;  /* 0x3f8000001c0b7808 */ /* 0x000fe20001000000 */
[----:B-----5:R-:W-:-:S02]  /*0960*/  FMUL R24, R20, R24 ;  /* 0x0000001814187220 */ /* 0x020fc40000400000 */
[----:B------:R-:W-:Y:S02]  /*0970*/  FFMA R14, R13, R14, 1 ;  /* 0x3f8000000d0e7423 */ /* 0x000fe4000000000e */
[----:B0-----:R-:W-:Y:S01]  /*0980*/  FMUL R20, R8, R11 ;  /* 0x0000000b08147220 */ /* 0x001fe20000400000 */
[----:B------:R-:W-:Y:S01]  /*0990*/  FSEL R12, R28, 1, P4 ;  /* 0x3f8000001c0c7808 */ /* 0x000fe20002000000 */
[----:B------:R-:W-:Y:S01]  /*09a0*/  FMUL R31, R9, R14 ;  /* 0x0000000e091f7220 */ /* 0x000fe20000400000 */
[----:B------:R-:W-:Y:S01]  /*09b0*/  FMUL R25, R21, R25 ;  /* 0x0000001915197220 */ /* 0x000fe20000400000 */
[----:B------:R-:W-:Y:S01]  /*09c0*/  FMUL R26, R22, R26 ;  /* 0x0000001a161a7220 */ /* 0x000fe20000400000 */
[----:B------:R-:W-:Y:S01]  /*09d0*/  FADD R14, -R20, 1 ;  /* 0x3f800000140e7421 */ /* 0x000fe20000000100 */
[----:B------:R-:W-:Y:S02]  /*09e0*/  MOV R21, 0x4 ;  /* 0x0000000400157802 */ /* 0x000fe40000000f00 */
[----:B------:R-:W-:Y:S01]  /*09f0*/  IADD3 R22, R2, -0x400, RZ ;  /* 0xfffffc0002167810 */ /* 0x000fe20007ffe0ff */
[----:B-1----:R-:W-:Y:S01]  /*0a00*/  FMUL R33, R33, R12 ;  /* 0x0000000c21217220 */ /* 0x002fe20000400000 */
[----:B------:R-:W-:Y:S01]  /*0a10*/  FFMA R17, R14, R17, 1 ;  /* 0x3f8000000e117423 */ /* 0x000fe20000000011 */
[----:B------:R-:W-:Y:S01]  /*0a20*/  FMUL R27, R23, R27 ;  /* 0x0000001b171b7220 */ /* 0x000fe20000400000 */
[----:B------:R-:W-:Y:S01]  /*0a30*/  CS2R R12, SRZ ;  /* 0x00000000000c7805 */ /* 0x000fe2000001ff00 */
[----:B------:R-:W-:Y:S01]  /*0a40*/  CS2R R14, SRZ ;  /* 0x00000000000e7805 */ /* 0x000fe2000001ff00 */
[----:B------:R-:W-:-:S05]  /*0a50*/  IMAD.WIDE R22, R22, R21, c[0x0][0x168] ;  /* 0x00005a0016167625 */ /* 0x000fca00078e0215 */
[----:B------:R-:W2:Y:S01]  /*0a60*/  @P6 LDG.E.EL.128 R12, [R22.64] ;  /* 0x00000004160c6981 */ /* 0x000ea2000c2e1d00 */
[----:B------:R-:W-:-:S13]  /*0a70*/  FSETP.GT.AND P3, PT, R36, 8.50705917302346158658e+37, PT ;  /* 0x7e8000002400780b */ /* 0x000fda0003f64000 */
[----:B------:R-:W-:-:S06]  /*0a80*/  @P3 FMUL R36, R36, 0.25 ;  /* 0x3e80000024243820 */ /* 0x000fcc0000400000 */
[----:B------:R-:W0:Y:S01]  /*0a90*/  MUFU.RCP R36, R36 ;  /* 0x0000002400247308 */ /* 0x000e220000001000 */
[----:B------:R-:W-:-:S05]  /*0aa0*/  FSEL R9, R28, 1, P3 ;  /* 0x3f8000001c097808 */ /* 0x000fca0001800000 */
[----:B0-----:R-:W-:-:S04]  /*0ab0*/  FMUL R36, R36, R9 ;  /* 0x0000000924247220 */ /* 0x001fc80000400000 */
[----:B------:R-:W-:-:S04]  /*0ac0*/  FADD R37, -R36, 1 ;  /* 0x3f80000024257421 */ /* 0x000fc80000000100 */
[----:B------:R-:W-:Y:S01]  /*0ad0*/  FFMA R37, R37, R16, 1 ;  /* 0x3f80000025257423 */ /* 0x000fe20000000010 */
[----:B------:R-:W-:Y:S01]  /*0ae0*/  CS2R R8, SRZ ;  /* 0x0000000000087805 */ /* 0x000fe2000001ff00 */
[----:B------:R-:W-:-:S06]  /*0af0*/  CS2R R10, SRZ ;  /* 0x00000000000a7805 */ /* 0x000fcc000001ff00 */
[----:B------:R0:W3:Y:S02]  /*0b00*/  @P6 LDG.E.EL.128 R8, [R34.64+-0x1000] ;  /* 0xfff0000422086981 */ /* 0x0000e4000c2e1d00 */
[----:B0-----:R-:W-:Y:S01]  /*0b10*/  FMUL R35, R36, R37 ;  /* 0x0000002524237220 */ /* 0x001fe20000400000 */
[----:B--2---:R-:W-:-:S04]  /*0b20*/  FADD R16, RZ, -R12 ;  /* 0x8000000cff107221 */ /* 0x004fc80000000000 */
[----:B------:R-:W-:-:S05]  /*0b30*/  FMUL R16, R16, 1.4426950216293334961 ;  /* 0x3fb8aa3b10107820 */ /* 0x000fca0000400000 */
[----:B------:R-:W-:-:S13]  /*0b40*/  FSETP.GEU.AND P2, PT, R16, -126, PT ;  /* 0xc2fc00001000780b */ /* 0x000fda0003f4e000 */
[----:B------:R-:W-:-:S04]  /*0b50*/  @!P2 FMUL R16, R16, 0.5 ;  /* 0x3f0000001010a820 */ /* 0x000fc80000400000 */
[----:B------:R-:W0:Y:S02]  /*0b60*/  MUFU.EX2 R34, R16 ;  /* 0x0000001000227308 */ /* 0x000e240000000800 */
[----:B0-----:R-:W-:-:S04]  /*0b70*/  @!P2 FMUL R34, R34, R34 ;  /* 0x000000222222a220 */ /* 0x001fc80000400000 */
[----:B------:R-:W-:-:S05]  /*0b80*/  FADD R34, R34, 1 ;  /* 0x3f80000022227421 */ /* 0x000fca0000000000 */
[----:B------:R-:W-:Y:S01]  /*0b90*/  FSETP.GT.AND P2, PT, R34, 8.50705917302346158658e+37, PT ;  /* 0x7e8000002200780b */ /* 0x000fe20003f44000 */
[----:B------:R-:W-:Y:S01]  /*0ba0*/  FMUL R16, R20, R17 ;  /* 0x0000001114107220 */ /* 0x000fe20000400000 */
[----:B------:R-:W-:-:S04]  /*0bb0*/  FADD R17, -R33, 1 ;  /* 0x3f80000021117421 */ /* 0x000fc80000000100 */
[----:B------:R-:W-:-:S07]  /*0bc0*/  FFMA R18, R17, R18, 1 ;  /* 0x3f80000011127423 */ /* 0x000fce0000000012 */
[----:B------:R-:W-:-:S04]  /*0bd0*/  @P2 FMUL R34, R34, 0.25 ;  /* 0x3e80000022222820 */ /* 0x000fc80000400000 */
[----:B------:R-:W0:Y:S01]  /*0be0*/  MUFU.RCP R17, R34 ;  /* 0x0000002200117308 */ /* 0x000e220000001000 */
[----:B------:R-:W-:Y:S01]  /*0bf0*/  FMUL R33, R33, R18 ;  /* 0x0000001221217220 */ /* 0x000fe20000400000 */
[----:B------:R-:W-:Y:S01]  /*0c00*/  MOV R18, 0x3e800000 ;  /* 0x3e80000000127802 */ /* 0x000fe20000000f00 */
[----:B------:R-:W-:-:S03]  /*0c10*/  FADD R20, RZ, -R13 ;  /* 0x8000000dff147221 */ /* 0x000fc60000000000 */
[----:B------:R-:W-:Y:S01]  /*0c20*/  FSEL R22, R18, 1, P2 ;  /* 0x3f80000012167808 */ /* 0x000fe20001000000 */
[----:B------:R-:W-:-:S05]  /*0c30*/  FMUL R20, R20, 1.4426950216293334961 ;  /* 0x3fb8aa3b14147820 */ /* 0x000fca0000400000 */
[----:B------:R-:W-:Y:S01]  /*0c40*/  FSETP.GEU.AND P3, PT, R20, -126, PT ;  /* 0xc2fc00001400780b */ /* 0x000fe20003f6e000 */
[----:B0-----:R-:W-:Y:S01]  /*0c50*/  FMUL R17, R17, R22 ;  /* 0x0000001611117220 */ /* 0x001fe20000400000 */
[----:B------:R-:W-:-:S04]  /*0c60*/  FADD R22, RZ, -R14 ;  /* 0x8000000eff167221 */ /* 0x000fc80000000000 */
[----:B------:R-:W-:Y:S01]  /*0c70*/  FMUL R23, R22, 1.4426950216293334961 ;  /* 0x3fb8aa3b16177820 */ /* 0x000fe20000400000 */
[----:B------:R-:W-:-:S04]  /*0c80*/  FADD R22, RZ, -R15 ;  /* 0x8000000fff167221 */ /* 0x000fc80000000000 */
[----:B------:R-:W-:Y:S01]  /*0c90*/  FMUL R36, R22, 1.4426950216293334961 ;  /* 0x3fb8aa3b16247820 */ /* 0x000fe20000400000 */
[----:B------:R-:W-:Y:S01]  /*0ca0*/  FSETP.GEU.AND P4, PT, R23, -126, PT ;  /* 0xc2fc00001700780b */ /* 0x000fe20003f8e000 */
[----:B------:R-:W-:-:S03]  /*0cb0*/  @!P3 FMUL R20, R20, 0.5 ;  /* 0x3f0000001414b820 */ /* 0x000fc60000400000 */
[----:B------:R-:W-:Y:S01]  /*0cc0*/  FSETP.GEU.AND P5, PT, R36, -126, PT ;  /* 0xc2fc00002400780b */ /* 0x000fe20003fae000 */
[----:B------:R-:W0:Y:S08]  /*0cd0*/  MUFU.EX2 R22, R20 ;  /* 0x0000001400167308 */ /* 0x000e300000000800 */
[----:B------:R-:W-:-:S04]  /*0ce0*/  @!P4 FMUL R23, R23, 0.5 ;  /* 0x3f0000001717c820 */ /* 0x000fc80000400000 */
[----:B------:R-:W-:Y:S01]  /*0cf0*/  @!P5 FMUL R36, R36, 0.5 ;  /* 0x3f0000002424d820 */ /* 0x000fe20000400000 */
[----:B------:R1:W2:Y:S01]  /*0d00*/  MUFU.EX2 R34, R23 ;  /* 0x0000001700227308 */ /* 0x0002a20000000800 */
[----:B0-----:R-:W-:-:S07]  /*0d10*/  @!P3 FMUL R22, R22, R22 ;  /* 0x000000161616b220 */ /* 0x001fce0000400000 */
[----:B------:R-:W0:Y:S01]  /*0d20*/  MUFU.EX2 R37, R36 ;  /* 0x0000002400257308 */ /* 0x000e220000000800 */
[----:B-1----:R-:W-:-:S05]  /*0d30*/  FADD R23, R22, 1 ;  /* 0x3f80000016177421 */ /* 0x002fca0000000000 */
[----:B------:R-:W-:Y:S01]  /*0d40*/  FSETP.GT.AND P2, PT, R23, 8.50705917302346158658e+37, PT ;  /* 0x7e8000001700780b */ /* 0x000fe20003f44000 */
[----:B--2---:R-:W-:-:S04]  /*0d50*/  @!P4 FMUL R34, R34, R34 ;  /* 0x000000222222c220 */ /* 0x004fc80000400000 */
[----:B------:R-:W-:Y:S01]  /*0d60*/  FADD R22, R34, 1 ;  /* 0x3f80000022167421 */ /* 0x000fe20000000000 */
[----:B0-----:R-:W-:-:S04]  /*0d70*/  @!P5 FMUL R37, R37, R37 ;  /* 0x000000252525d220 */ /* 0x001fc80000400000 */
[----:B------:R-:W-:Y:S01]  /*0d80*/  FADD R20, R37, 1 ;  /* 0x3f80000025147421 */ /* 0x000fe20000000000 */
[----:B------:R-:W-:Y:S02]  /*0d90*/  FSETP.GT.AND P3, PT, R22, 8.50705917302346158658e+37, PT ;  /* 0x7e8000001600780b */ /* 0x000fe40003f64000 */
[----:B------:R-:W-:Y:S02]  /*0da0*/  @P2 FMUL R23, R23, 0.25 ;  /* 0x3e80000017172820 */ /* 0x000fe40000400000 */
[----:B------:R-:W-:-:S04]  /*0db0*/  FSETP.GT.AND P4, PT, R20, 8.50705917302346158658e+37, PT ;  /* 0x7e8000001400780b */ /* 0x000fc80003f84000 */
[----:B------:R-:W0:Y:S01]  /*0dc0*/  MUFU.RCP R23, R23 ;  /* 0x0000001700177308 */ /* 0x000e220000001000 */
[----:B------:R-:W-:-:S04]  /*0dd0*/  FMUL R17, R17, R12 ;  /* 0x0000000c11117220 */ /* 0x000fc80000400000 */
[----:B------:R-:W-:-:S04]  /*0de0*/  @P3 FMUL R22, R22, 0.25 ;  /* 0x3e80000016163820 */ /* 0x000fc80000400000 */
[----:B------:R-:W-:Y:S01]  /*0df0*/  @P4 FMUL R20, R20, 0.25 ;  /* 0x3e80000014144820 */ /* 0x000fe20000400000 */
[----:B------:R-:W-:Y:S01]  /*0e00*/  FSEL R12, R18, 1, P2 ;  /* 0x3f800000120c7808 */ /* 0x000fe20001000000 */
[----:B------:R-:W1:Y:S01]  /*0e10*/  MUFU.RCP R22, R22 ;  /* 0x0000001600167308 */ /* 0x000e620000001000 */
[----:B------:R-:W-:-:S07]  /*0e20*/  SHF.R.S32.HI R36, RZ, 0x1f, R0 ;  /* 0x0000001fff247819 */ /* 0x000fce0000011400 */
[----:B------:R-:W2:Y:S01]  /*0e30*/  MUFU.RCP R20, R20 ;  /* 0x0000001400147308 */ /* 0x000ea20000001000 */
[----:B0-----:R-:W-:Y:S01]  /*0e40*/  FMUL R34, R23, R12 ;  /* 0x0000000c17227220 */ /* 0x001fe20000400000 */
[C---:B------:R-:W-:Y:S02]  /*0e50*/  IADD3 R12, P5, R0.reuse, R3, RZ ;  /* 0x00000003000c7210 */ /* 0x040fe40007fbe0ff */
[----:B------:R-:W-:Y:S01]  /*0e60*/  ISETP.GT.AND P2, PT, R0, 0x3ff, PT ;  /* 0x000003ff0000780c */ /* 0x000fe20003f44270 */
[----:B------:R-:W-:Y:S01]  /*0e70*/  FMUL R0, R34, R13 ;  /* 0x0000000d22007220 */ /* 0x000fe20000400000 */
[----:B------:R-:W-:Y:S02]  /*0e80*/  LEA.HI.X.SX32 R23, R3, R36, 0x1, P5 ;  /* 0x0000002403177211 */ /* 0x000fe400028f0eff */
[C---:B------:R-:W-:Y:S02]  /*0e90*/  FSEL R3, R18.reuse, 1, P3 ;  /* 0x3f80000012037808 */ /* 0x040fe40001800000 */
[----:B------:R-:W-:-:S02]  /*0ea0*/  FSEL R13, R18, 1, P4 ;  /* 0x3f800000120d7808 */ /* 0x000fc40002000000 */
[----:B------:R-:W-:Y:S01]  /*0eb0*/  LEA R36, P3, R12, c[0x0][0x160], 0x2 ;  /* 0x000058000c247a11 */ /* 0x000fe200078610ff */
[----:B-1----:R-:W-:Y:S02]  /*0ec0*/  FMUL R3, R22, R3 ;  /* 0x0000000316037220 */ /* 0x002fe40000400000 */
[----:B--2---:R-:W-:Y:S02]  /*0ed0*/  FMUL R34, R20, R13 ;  /* 0x0000000d14227220 */ /* 0x004fe40000400000 */
[----:B------:R-:W-:Y:S01]  /*0ee0*/  FMUL R3, R3, R14 ;  /* 0x0000000e03037220 */ /* 0x000fe20000400000 */
[----:B------:R-:W-:Y:S01]  /*0ef0*/  LEA.HI.X R37, R12, c[0x0][0x164], R23, 0x2, P3 ;  /* 0x000059000c257a11 */ /* 0x000fe200018f1417 */
[----:B------:R-:W-:Y:S01]  /*0f00*/  FMUL R34, R34, R15 ;  /* 0x0000000f22227220 */ /* 0x000fe20000400000 */
[----:B------:R-:W-:Y:S01]  /*0f10*/  CS2R R12, SRZ ;  /* 0x00000000000c7805 */ /* 0x000fe2000001ff00 */
[----:B------:R-:W-:Y:S01]  /*0f20*/  CS2R R14, SRZ ;  /* 0x00000000000e7805 */ /* 0x000fe2000001ff00 */
[----:B------:R-:W-:-:S05]  /*0f30*/  IADD3 R22, R2, -0x200, RZ ;  /* 0xfffffe0002167810 */ /* 0x000fca0007ffe0ff */
[----:B------:R0:W2:Y:S02]  /*0f40*/  @P2 LDG.E.EL.128 R12, [R36.64+-0x1000] ;  /* 0xfff00004240c2981 */ /* 0x0000a4000c2e1d00 */
[----:B0-----:R-:W-:Y:S02]  /*0f50*/  IMAD.WIDE R36, R22, R21, c[0x0][0x168] ;  /* 0x00005a0016247625 */ /* 0x001fe400078e0215 */
[----:B------:R-:W-:Y:S01]  /*0f60*/  CS2R R20, SRZ ;  /* 0x0000000000147805 */ /* 0x000fe2000001ff00 */
[----:B------:R-:W-:-:S06]  /*0f70*/  CS2R R22, SRZ ;  /* 0x0000000000167805 */ /* 0x000fcc000001ff00 */
[----:B------:R-:W4:Y:S01]  /*0f80*/  @P2 LDG.E.EL.128 R20, [R36.64] ;  /* 0x0000000424142981 */ /* 0x000f22000c2e1d00 */
[----:B------:R-:W-:Y:S01]  /*0f90*/  FMUL R4, R4, R29 ;  /* 0x0000001d04047220 */ /* 0x000fe20000400000 */
[----:B------:R-:W-:Y:S01]  /*0fa0*/  FMUL R5, R5, R32 ;  /* 0x0000002005057220 */ /* 0x000fe20000400000 */
[----:B------:R-:W-:Y:S01]  /*0fb0*/  FMUL R6, R6, R31 ;  /* 0x0000001f06067220 */ /* 0x000fe20000400000 */
[----:B----4-:R-:W-:-:S04]  /*0fc0*/  FADD R29, RZ, -R20 ;  /* 0x80000014ff1d7221 */ /* 0x010fc80000000000 */
[----:B------:R-:W-:-:S05]  /*0fd0*/  FMUL R32, R29, 1.4426950216293334961 ;  /* 0x3fb8aa3b1d207820 */ /* 0x000fca0000400000 */
[----:B------:R-:W-:-:S13]  /*0fe0*/  FSETP.GEU.AND P2, PT, R32, -126, PT ;  /* 0xc2fc00002000780b */ /* 0x000fda0003f4e000 */
[----:B------:R-:W-:-:S04]  /*0ff0*/  @!P2 FMUL R32, R32, 0.5 ;  /* 0x3f0000002020a820 */ /* 0x000fc80000400000 */
[----:B------:R-:W0:Y:S02]  /*1000*/  MUFU.EX2 R29, R32 ;  /* 0x00000020001d7308 */ /* 0x000e240000000800 */
[----:B0-----:R-:W-:-:S04]  /*1010*/  @!P2 FMUL R29, R29, R29 ;  /* 0x0000001d1d1da220 */ /* 0x001fc80000400000 */
[----:B------:R-:W-:-:S05]  /*1020*/  FADD R29, R29, 1 ;  /* 0x3f8000001d1d7421 */ /* 0x000fca0000000000 */
[----:B------:R-:W-:-:S13]  /*1030*/  FSETP.GT.AND P2, PT, R29, 8.50705917302346158658e+37, PT ;  /* 0x7e8000001d00780b */ /* 0x000fda0003f44000 */
[----:B------:R-:W-:-:S06]  /*1040*/  @P2 FMUL R29, R29, 0.25 ;  /* 0x3e8000001d1d2820 */ /* 0x000fcc0000400000 */
[----:B------:R-:W0:Y:S01]  /*1050*/  MUFU.RCP R29, R29 ;  /* 0x0000001d001d7308 */ /* 0x000e220000001000 */
[----:B------:R-:W-:Y:S01]  /*1060*/  FSEL R36, R18, 1, P2 ;  /* 0x3f80000012247808 */ /* 0x000fe20001000000 */
[----:B------:R-:W-:-:S04]  /*1070*/  FADD R31, RZ, -R21 ;  /* 0x80000015ff1f7221 */ /* 0x000fc80000000000 */
[----:B0-----:R-:W-:Y:S01]  /*1080*/  FMUL R29, R29, R36 ;  /* 0x000000241d1d7220 */ /* 0x001fe20000400000 */
[----:B------:R-:W-:-:S05]  /*1090*/  FMUL R36, R31, 1.4426950216293334961 ;  /* 0x3fb8aa3b1f247820 */ /* 0x000fca0000400000 */
[----:B------:R-:W-:-:S13]  /*10a0*/  FSETP.GEU.AND P2, PT, R36, -126, PT ;  /* 0xc2fc00002400780b */ /* 0x000fda0003f4e000 */
[----:B------:R-:W-:-:S04]  /*10b0*/  @!P2 FMUL R36, R36, 0.5 ;  /* 0x3f0000002424a820 */ /* 0x000fc80000400000 */
[----:B------:R-:W0:Y:S02]  /*10c0*/  MUFU.EX2 R31, R36 ;  /* 0x00000024001f7308 */ /* 0x000e240000000800 */
[----:B0-----:R-:W-:-:S04]  /*10d0*/  @!P2 FMUL R31, R31, R31 ;  /* 0x0000001f1f1fa220 */ /* 0x001fc80000400000 */
[----:B------:R-:W-:-:S05]  /*10e0*/  FADD R37, R31, 1 ;  /* 0x3f8000001f257421 */ /* 0x000fca0000000000 */
[----:B------:R-:W-:Y:S01]  /*10f0*/  FSETP.GT.AND P2, PT, R37, 8.50705917302346158658e+37, PT ;  /* 0x7e8000002500780b */ /* 0x000fe20003f44000 */
[----:B------:R-:W-:Y:S01]  /*1100*/  FADD R31, RZ, -R22 ;  /* 0x80000016ff1f7221 */ /* 0x000fe20000000000 */
[----:B------:R-:W-:-:S03]  /*1110*/  FMUL R29, R29, R20 ;  /* 0x000000141d1d7220 */ /* 0x000fc60000400000 */
[----:B------:R-:W-:Y:S01]  /*1120*/  FMUL R32, R31, 1.4426950216293334961 ;  /* 0x3fb8aa3b1f207820 */ /* 0x000fe20000400000 */
[----:B------:R-:W-:-:S07]  /*1130*/  FSEL R20, R18, 1, P2 ;  /* 0x3f80000012147808 */ /* 0x000fce0001000000 */
[----:B------:R-:W-:Y:S01]  /*1140*/  @P2 FMUL R37, R37, 0.25 ;  /* 0x3e80000025252820 */ /* 0x000fe20000400000 */
[----:B------:R-:W-:-:S05]  /*1150*/  FSETP.GEU.AND P2, PT, R32, -126, PT ;  /* 0xc2fc00002000780b */ /* 0x000fca0003f4e000 */
[----:B------:R-:W0:Y:S08]  /*1160*/  MUFU.RCP R37, R37 ;  /* 0x0000002500257308 */ /* 0x000e300000001000 */
[----:B------:R-:W-:-:S04]  /*1170*/  @!P2 FMUL R32, R32, 0.5 ;  /* 0x3f0000002020a820 */ /* 0x000fc80000400000 */
[----:B------:R-:W1:Y:S01]  /*1180*/  MUFU.EX2 R31, R32 ;  /* 0x00000020001f7308 */ /* 0x000e620000000800 */
[----:B0-----:R-:W-:Y:S01]  /*1190*/  FMUL R20, R37, R20 ;  /* 0x0000001425147220 */ /* 0x001fe20000400000 */
[----:B-1----:R-:W-:-:S04]  /*11a0*/  @!P2 FMUL R31, R31, R31 ;  /* 0x0000001f1f1fa220 */ /* 0x002fc80000400000 */
[----:B------:R-:W-:-:S05]  /*11b0*/  FADD R37, R31, 1 ;  /* 0x3f8000001f257421 */ /* 0x000fca0000000000 */
[----:B------:R-:W-:-:S13]  /*11c0*/  FSETP.GT.AND P2, PT, R37, 8.50705917302346158658e+37, PT ;  /* 0x7e8000002500780b */ /* 0x000fda0003f44000 */
[----:B------:R-:W-:-:S06]  /*11d0*/  @P2 FMUL R37, R37, 0.25 ;  /* 0x3e80000025252820 */ /* 0x000fcc0000400000 */
[----:B------:R-:W0:Y:S01]  /*11e0*/  MUFU.RCP R37, R37 ;  /* 0x0000002500257308 */ /* 0x000e220000001000 */
[----:B------:R-:W-:Y:S01]  /*11f0*/  FSEL R36, R18, 1, P2 ;  /* 0x3f80000012247808 */ /* 0x000fe20001000000 */
[----:B------:R-:W-:Y:S01]  /*1200*/  FADD R31, RZ, -R23 ;  /* 0x80000017ff1f7221 */ /* 0x000fe20000000000 */
[----:B------:R-:W-:-:S03]  /*1210*/  FMUL R20, R20, R21 ;  /* 0x0000001514147220 */ /* 0x000fc60000400000 */
[----:B0-----:R-:W-:Y:S01]  /*1220*/  FMUL R21, R37, R36 ;  /* 0x0000002425157220 */ /* 0x001fe20000400000 */
        /* <DEDUP_REMOVED lines=22> */
[----:B---3--:R-:W-:Y:S01]  /*1390*/  @P1 FMUL R6, R3, R10 ;  /* 0x0000000a03061220 */ /* 0x008fe20000400000 */
[----:B------:R-:W-:-:S03]  /*13a0*/  MOV R3, 0x4 ;  /* 0x0000000400037802 */ /* 0x000fc60000000f00 */
[----:B0-----:R-:W-:-:S04]  /*13b0*/  FMUL R37, R36, R37 ;  /* 0x0000002524257220 */ /* 0x001fc80000400000 */
[----:B------:R-:W-:-:S04]  /*13c0*/  FADD R18, -R37, 1 ;  /* 0x3f80000025127421 */ /* 0x000fc80000000100 */
[----:B------:R-:W-:Y:S01]  /*13d0*/  FFMA R18, R18, R19, 1 ;  /* 0x3f80000012127423 */ /* 0x000fe20000000013 */
[----:B------:R-:W-:Y:S01]  /*13e0*/  FMUL R21, R21, R22 ;  /* 0x0000001615157220 */ /* 0x000fe20000400000 */
[----:B------:R-:W-:Y:S02]  /*13f0*/  FMUL R32, R32, R23 ;  /* 0x0000001720207220 */ /* 0x000fe40000400000 */
[----:B------:R-:W-:Y:S01]  /*1400*/  FMUL R18, R37, R18 ;  /* 0x0000001225127220 */ /* 0x000fe20000400000 */
[----:B------:R-:W-:Y:S01]  /*1410*/  FMUL R7, R7, R30 ;  /* 0x0000001e07077220 */ /* 0x000fe20000400000 */
[----:B------:R-:W-:Y:S01]  /*1420*/  FMUL R24, R24, R35 ;  /* 0x0000002318187220 */ /* 0x000fe20000400000 */
[----:B------:R-:W-:Y:S01]  /*1430*/  FMUL R25, R25, R16 ;  /* 0x0000001019197220 */ /* 0x000fe20000400000 */
[----:B------:R-:W-:Y:S01]  /*1440*/  FMUL R26, R26, R33 ;  /* 0x000000211a1a7220 */ /* 0x000fe20000400000 */
[----:B------:R-:W-:Y:S01]  /*1450*/  FMUL R27, R27, R18 ;  /* 0x000000121b1b7220 */ /* 0x000fe20000400000 */
[----:B------:R-:W-:Y:S01]  /*1460*/  @P1 FMUL R4, R17, R8 ;  /* 0x0000000811041220 */ /* 0x000fe20000400000 */
[----:B------:R-:W-:Y:S01]  /*1470*/  @P1 FMUL R5, R0, R9 ;  /* 0x0000000900051220 */ /* 0x000fe20000400000 */
[----:B------:R-:W-:Y:S01]  /*1480*/  @P1 FMUL R7, R34, R11 ;  /* 0x0000000b22071220 */ /* 0x000fe20000400000 */
[----:B--2---:R-:W-:Y:S01]  /*1490*/  @P0 FMUL R24, R29, R12 ;  /* 0x0000000c1d180220 */ /* 0x004fe20000400000 */
[----:B------:R-:W-:Y:S01]  /*14a0*/  @P0 FMUL R25, R20, R13 ;  /* 0x0000000d14190220 */ /* 0x000fe20000400000 */
[----:B------:R-:W-:Y:S01]  /*14b0*/  @P0 FMUL R26, R21, R14 ;  /* 0x0000000e151a0220 */ /* 0x000fe20000400000 */
[----:B------:R-:W-:Y:S01]  /*14c0*/  IMAD.WIDE R2, R2, R3, c[0x0][0x170] ;  /* 0x00005c0002027625 */ /* 0x000fe200078e0203 */
[----:B------:R-:W-:-:S04]  /*14d0*/  @P0 FMUL R27, R32, R15 ;  /* 0x0000000f201b0220 */ /* 0x000fc80000400000 */
[----:B------:R-:W-:Y:S04]  /*14e0*/  STG.E.128 [R2.64], R4 ;  /* 0x0000000402007986 */ /* 0x000fe8000c101d04 */
[----:B------:R-:W-:Y:S01]  /*14f0*/  STG.E.128 [R2.64+0x800], R24 ;  /* 0x0008001802007986 */ /* 0x000fe2000c101d04 */
[----:B------:R-:W-:Y:S05]  /*1500*/  EXIT ;  /* 0x000000000000794d */ /* 0x000fea0003800000 */
.L_x_0:
[----:B------:R-:W-:-:S00]  /*1510*/  BRA `(.L_x_0) ;  /* 0xfffffff000007947 */ /* 0x000fc0000383ffff */
[----:B------:R-:W-:-:S00]  /*1520*/  NOP ;  /* 0x0000000000007918 */ /* 0x000fc00000000000 */
        /* <DEDUP_REMOVED lines=13> */
.L_x_1:
